//
// Generated by NVIDIA NVVM Compiler
//
// Compiler Build ID: CL-36424714
// Cuda compilation tools, release 13.0, V13.0.88
// Based on NVVM 20.0.0
//

.version 9.0
.target sm_100
.address_size 64

	// .globl	_Z11my_functioniPiS_

.visible .entry _Z11my_functioniPiS_(
	.param .u32 _Z11my_functioniPiS__param_0,
	.param .u64 .ptr .align 1 _Z11my_functioniPiS__param_1,
	.param .u64 .ptr .align 1 _Z11my_functioniPiS__param_2
)
{


	ret;

}


// ===== COMPILED SASS (sm_100) =====

	.target	sm_100

	.elftype	@"ET_EXEC"


//--------------------- .note.nv.tkinfo           --------------------------
	.section	.note.nv.tkinfo,"",@"SHT_NOTE"
	.sectionflags	@"SHF_NOTE_NV_TKINFO"
	.tkinfo
        /*0018*/ 	.word	0x00000002
        /*0030*/ 	.string	""
        /*0030*/ 	.string	"ptxas"
        /*0030*/ 	.string	"Cuda compilation tools, release 13.0, V13.0.88"
        /*0030*/ 	.string	"Build cuda_13.0.r13.0/compiler.36424714_0"
        /*0030*/ 	.string	"-arch sm_100 -m 64 "



//--------------------- .note.nv.cuinfo           --------------------------
	.section	.note.nv.cuinfo,"",@"SHT_NOTE"
	.sectionflags	@"SHF_NOTE_NV_CUINFO"
        /*0018*/ 	.short	0x0002
        /*001a*/ 	.short	0x0064
        /*001c*/ 	.short	0x0082
	.zero		2


//--------------------- .nv.info                  --------------------------
	.section	.nv.info,"",@"SHT_CUDA_INFO"
	.align	4


	//----- nvinfo : EIATTR_REGCOUNT
	.align		4
        /*0000*/ 	.byte	0x04, 0x2f
        /*0002*/ 	.short	(.L_1 - .L_0)
	.align		4
.L_0:
        /*0004*/ 	.word	index@(_Z11my_functioniPiS_)
        /*0008*/ 	.word	0x00000004


	//----- nvinfo : EIATTR_FRAME_SIZE
	.align		4
.L_1:
        /*000c*/ 	.byte	0x04, 0x11
        /*000e*/ 	.short	(.L_3 - .L_2)
	.align		4
.L_2:
        /*0010*/ 	.word	index@(_Z11my_functioniPiS_)
        /*0014*/ 	.word	0x00000000


	//----- nvinfo : EIATTR_MIN_STACK_SIZE
	.align		4
.L_3:
        /*0018*/ 	.byte	0x04, 0x12
        /*001a*/ 	.short	(.L_5 - .L_4)
	.align		4
.L_4:
        /*001c*/ 	.word	index@(_Z11my_functioniPiS_)
        /*0020*/ 	.word	0x00000000
.L_5:


//--------------------- .nv.compat                --------------------------
	.section	.nv.compat,"",@"SHT_CUDA_COMPAT_INFO"
	.align	4
        /*0000*/ 	.byte	0x02, 0x09, 0x00, 0x00, 0x02, 0x02, 0x01, 0x00, 0x02, 0x05, 0x05, 0x00, 0x03, 0x07, 0x01, 0x01
        /*0010*/ 	.byte	0x02, 0x03, 0x00, 0x00, 0x02, 0x06, 0x01, 0x00, 0x04, 0x0b, 0x08, 0x00, 0x09, 0x00, 0x00, 0x00
        /*0020*/ 	.byte	0x00, 0x00, 0x00, 0x00


//--------------------- .nv.info._Z11my_functioniPiS_ --------------------------
	.section	.nv.info._Z11my_functioniPiS_,"",@"SHT_CUDA_INFO"
	.sectionflags	@""
	.align	4


	//----- nvinfo : EIATTR_CUDA_API_VERSION
	.align		4
        /*0000*/ 	.byte	0x04, 0x37
        /*0002*/ 	.short	(.L_7 - .L_6)
.L_6:
        /*0004*/ 	.word	0x00000082


	//----- nvinfo : EIATTR_KPARAM_INFO
	.align		4
.L_7:
        /*0008*/ 	.byte	0x04, 0x17
        /*000a*/ 	.short	(.L_9 - .L_8)
.L_8:
        /*000c*/ 	.word	0x00000000
        /*0010*/ 	.short	0x0002
        /*0012*/ 	.short	0x0010
        /*0014*/ 	.byte	0x00, 0xf5, 0x21, 0x00


	//----- nvinfo : EIATTR_KPARAM_INFO
	.align		4
.L_9:
        /*0018*/ 	.byte	0x04, 0x17
        /*001a*/ 	.short	(.L_11 - .L_10)
.L_10:
        /*001c*/ 	.word	0x00000000
        /*0020*/ 	.short	0x0001
        /*0022*/ 	.short	0x0008
        /*0024*/ 	.byte	0x00, 0xf5, 0x21, 0x00


	//----- nvinfo : EIATTR_KPARAM_INFO
	.align		4
.L_11:
        /*0028*/ 	.byte	0x04, 0x17
        /*002a*/ 	.short	(.L_13 - .L_12)
.L_12:
        /*002c*/ 	.word	0x00000000
        /*0030*/ 	.short	0x0000
        /*0032*/ 	.short	0x0000
        /*0034*/ 	.byte	0x00, 0xf0, 0x11, 0x00


	//----- nvinfo : EIATTR_SPARSE_MMA_MASK
	.align		4
.L_13:
        /*0038*/ 	.byte	0x03, 0x50
        /*003a*/ 	.short	0x0000


	//----- nvinfo : EIATTR_MAXREG_COUNT
	.align		4
        /*003c*/ 	.byte	0x03, 0x1b
        /*003e*/ 	.short	0x00ff


	//----- nvinfo : EIATTR_MERCURY_ISA_VERSION
	.align		4
        /*0040*/ 	.byte	0x03, 0x5f
        /*0042*/ 	.short	0x0101


	//----- nvinfo : EIATTR_VRC_CTA_INIT_COUNT
	.align		4
        /*0044*/ 	.byte	0x02, 0x4a
	.zero		1
	.zero		1


	//----- nvinfo : EIATTR_EXIT_INSTR_OFFSETS
	.align		4
        /*0048*/ 	.byte	0x04, 0x1c
        /*004a*/ 	.short	(.L_15 - .L_14)


	//   ....[0]....
.L_14:
        /*004c*/ 	.word	0x00000010


	//----- nvinfo : EIATTR_CBANK_PARAM_SIZE
	.align		4
.L_15:
        /*0050*/ 	.byte	0x03, 0x19
        /*0052*/ 	.short	0x0018


	//----- nvinfo : EIATTR_PARAM_CBANK
	.align		4
        /*0054*/ 	.byte	0x04, 0x0a
        /*0056*/ 	.short	(.L_17 - .L_16)
	.align		4
.L_16:
        /*0058*/ 	.word	index@(.nv.constant0._Z11my_functioniPiS_)
        /*005c*/ 	.short	0x0380
        /*005e*/ 	.short	0x0018


	//----- nvinfo : EIATTR_SW_WAR
	.align		4
.L_17:
        /*0060*/ 	.byte	0x04, 0x36
        /*0062*/ 	.short	(.L_19 - .L_18)
.L_18:
        /*0064*/ 	.word	0x00000008
.L_19:


//--------------------- .nv.callgraph             --------------------------
	.section	.nv.callgraph,"",@"SHT_CUDA_CALLGRAPH"
	.align	4
	.sectionentsize	8
	.align		4
        /*0000*/ 	.word	0x00000000
	.align		4
        /*0004*/ 	.word	0xffffffff
	.align		4
        /*0008*/ 	.word	0x00000000
	.align		4
        /*000c*/ 	.word	0xfffffffe
	.align		4
        /*0010*/ 	.word	0x00000000
	.align		4
        /*0014*/ 	.word	0xfffffffd
	.align		4
        /*0018*/ 	.word	0x00000000
	.align		4
        /*001c*/ 	.word	0xfffffffc


//--------------------- .text._Z11my_functioniPiS_ --------------------------
	.section	.text._Z11my_functioniPiS_,"ax",@progbits
	.align	128
        .global         _Z11my_functioniPiS_
        .type           _Z11my_functioniPiS_,@function
        .size           _Z11my_functioniPiS_,(.L_x_1 - _Z11my_functioniPiS_)
        .other          _Z11my_functioniPiS_,@"STO_CUDA_ENTRY STV_DEFAULT"
_Z11my_functioniPiS_:
.text._Z11my_functioniPiS_:
[----:B------:R-:W-:Y:S01]  /*0000*/  LDC R1, c[0x0][0x37c] ;  /* 0x0000df00ff017b82 */ /* 0x000fe20000000800 */
[----:B------:R-:W-:Y:S05]  /*0010*/  EXIT ;  /* 0x000000000000794d */ /* 0x000fea0003800000 */
.L_x_0:
[----:B------:R-:W-:-:S00]  /*0020*/  BRA `(.L_x_0) ;  /* 0xfffffffc00fc7947 */ /* 0x000fc0000383ffff */
[----:B------:R-:W-:-:S00]  /*0030*/  NOP ;  /* 0x0000000000007918 */ /* 0x000fc00000000000 */
        /* <DEDUP_REMOVED lines=12> */
.L_x_1:


//--------------------- .nv.shared.reserved.0     --------------------------
	.section	.nv.shared.reserved.0,"aw",@nobits
	.weak		__nv_reservedSMEM_offset_0_alias
	.size		__nv_reservedSMEM_offset_0_alias, 0, 64
	.other		__nv_reservedSMEM_offset_0_alias,@"STO_CUDA_RESERVED_SHARED STV_DEFAULT"
__nv_reservedSMEM_offset_0_alias:
	.zero		0
	.zero		64


//--------------------- .nv.constant0._Z11my_functioniPiS_ --------------------------
	.section	.nv.constant0._Z11my_functioniPiS_,"a",@progbits
	.sectionflags	@""
	.align	4
.nv.constant0._Z11my_functioniPiS_:
	.zero		920


//--------------------- SYMBOLS --------------------------

	.type		.nv.reservedSmem.offset0,@object
	.size		.nv.reservedSmem.offset0,0x4
